	.headerflags	@"EF_CUDA_TEXMODE_UNIFIED EF_CUDA_64BIT_ADDRESS EF_CUDA_ACCELERATORS EF_CUDA_SM90 EF_CUDA_VIRTUAL_SM(EF_CUDA_SM90)"
	.elftype	@"ET_EXEC"


//--------------------- .nv.info                  --------------------------
	.section	.nv.info,"",@"SHT_CUDA_INFO"
	.align	4


	//----- nvinfo : EIATTR_REGCOUNT
	.align		4
        /*0000*/ 	.byte	0x04, 0x2f
        /*0002*/ 	.short	(.L_3 - .L_2)
	.align		4
.L_2:
        /*0004*/ 	.word	index@(triton_poi_fused__native_batch_norm_legit_no_training_convolution_relu_3)
        /*0008*/ 	.word	0x00000020


	//----- nvinfo : EIATTR_MIN_STACK_SIZE
	.align		4
.L_3:
        /*000c*/ 	.byte	0x04, 0x12
        /*000e*/ 	.short	(.L_5 - .L_4)
	.align		4
.L_4:
        /*0010*/ 	.word	index@(triton_poi_fused__native_batch_norm_legit_no_training_convolution_relu_3)
        /*0014*/ 	.word	0x00000000


	//----- nvinfo : EIATTR_FRAME_SIZE
	.align		4
.L_5:
        /*0018*/ 	.byte	0x04, 0x11
        /*001a*/ 	.short	(.L_7 - .L_6)
	.align		4
.L_6:
        /*001c*/ 	.word	index@(triton_poi_fused__native_batch_norm_legit_no_training_convolution_relu_3)
        /*0020*/ 	.word	0x00000000


	//----- nvinfo : EIATTR_MIN_STACK_SIZE
	.align		4
.L_7:
        /*0024*/ 	.byte	0x04, 0x12
        /*0026*/ 	.short	(.L_9 - .L_8)
	.align		4
.L_8:
        /*0028*/ 	.word	index@(triton_poi_fused__native_batch_norm_legit_no_training_convolution_relu_3)
        /*002c*/ 	.word	0x00000000
.L_9:


//--------------------- .nv.info.triton_poi_fused__native_batch_norm_legit_no_training_convolution_relu_3 --------------------------
	.section	.nv.info.triton_poi_fused__native_batch_norm_legit_no_training_convolution_relu_3,"",@"SHT_CUDA_INFO"
	.sectionflags	@""
	.align	4


	//----- nvinfo : EIATTR_CUDA_API_VERSION
	.align		4
        /*0000*/ 	.byte	0x04, 0x37
        /*0002*/ 	.short	(.L_11 - .L_10)
.L_10:
        /*0004*/ 	.word	0x0000007c


	//----- nvinfo : EIATTR_KPARAM_INFO
	.align		4
.L_11:
        /*0008*/ 	.byte	0x04, 0x17
        /*000a*/ 	.short	(.L_13 - .L_12)
.L_12:
        /*000c*/ 	.word	0x00000000
        /*0010*/ 	.short	0x0007
        /*0012*/ 	.short	0x0038
        /*0014*/ 	.byte	0x00, 0xf0, 0x11, 0x00


	//----- nvinfo : EIATTR_KPARAM_INFO
	.align		4
.L_13:
        /*0018*/ 	.byte	0x04, 0x17
        /*001a*/ 	.short	(.L_15 - .L_14)
.L_14:
        /*001c*/ 	.word	0x00000000
        /*0020*/ 	.short	0x0006
        /*0022*/ 	.short	0x0030
        /*0024*/ 	.byte	0x00, 0xf4, 0x21, 0x00


	//----- nvinfo : EIATTR_KPARAM_INFO
	.align		4
.L_15:
        /*0028*/ 	.byte	0x04, 0x17
        /*002a*/ 	.short	(.L_17 - .L_16)
.L_16:
        /*002c*/ 	.word	0x00000000
        /*0030*/ 	.short	0x0005
        /*0032*/ 	.short	0x0028
        /*0034*/ 	.byte	0x00, 0xf4, 0x21, 0x00


	//----- nvinfo : EIATTR_KPARAM_INFO
	.align		4
.L_17:
        /*0038*/ 	.byte	0x04, 0x17
        /*003a*/ 	.short	(.L_19 - .L_18)
.L_18:
        /*003c*/ 	.word	0x00000000
        /*0040*/ 	.short	0x0004
        /*0042*/ 	.short	0x0020
        /*0044*/ 	.byte	0x00, 0xf4, 0x21, 0x00


	//----- nvinfo : EIATTR_KPARAM_INFO
	.align		4
.L_19:
        /*0048*/ 	.byte	0x04, 0x17
        /*004a*/ 	.short	(.L_21 - .L_20)
.L_20:
        /*004c*/ 	.word	0x00000000
        /*0050*/ 	.short	0x0003
        /*0052*/ 	.short	0x0018
        /*0054*/ 	.byte	0x00, 0xf4, 0x21, 0x00


	//----- nvinfo : EIATTR_KPARAM_INFO
	.align		4
.L_21:
        /*0058*/ 	.byte	0x04, 0x17
        /*005a*/ 	.short	(.L_23 - .L_22)
.L_22:
        /*005c*/ 	.word	0x00000000
        /*0060*/ 	.short	0x0002
        /*0062*/ 	.short	0x0010
        /*0064*/ 	.byte	0x00, 0xf4, 0x21, 0x00


	//----- nvinfo : EIATTR_KPARAM_INFO
	.align		4
.L_23:
        /*0068*/ 	.byte	0x04, 0x17
        /*006a*/ 	.short	(.L_25 - .L_24)
.L_24:
        /*006c*/ 	.word	0x00000000
        /*0070*/ 	.short	0x0001
        /*0072*/ 	.short	0x0008
        /*0074*/ 	.byte	0x00, 0xf4, 0x21, 0x00


	//----- nvinfo : EIATTR_KPARAM_INFO
	.align		4
.L_25:
        /*0078*/ 	.byte	0x04, 0x17
        /*007a*/ 	.short	(.L_27 - .L_26)
.L_26:
        /*007c*/ 	.word	0x00000000
        /*0080*/ 	.short	0x0000
        /*0082*/ 	.short	0x0000
        /*0084*/ 	.byte	0x00, 0xf4, 0x21, 0x00


	//----- nvinfo : EIATTR_SPARSE_MMA_MASK
	.align		4
.L_27:
        /*0088*/ 	.byte	0x03, 0x50
        /*008a*/ 	.short	0x0000


	//----- nvinfo : EIATTR_MAXREG_COUNT
	.align		4
        /*008c*/ 	.byte	0x03, 0x1b
        /*008e*/ 	.short	0x00ff


	//----- nvinfo : EIATTR_EXIT_INSTR_OFFSETS
	.align		4
        /*0090*/ 	.byte	0x04, 0x1c
        /*0092*/ 	.short	(.L_29 - .L_28)


	//   ....[0]....
.L_28:
        /*0094*/ 	.word	0x000007b0


	//----- nvinfo : EIATTR_REQNTID
	.align		4
.L_29:
        /*0098*/ 	.byte	0x04, 0x10
        /*009a*/ 	.short	(.L_31 - .L_30)
.L_30:
        /*009c*/ 	.word	0x00000080
        /*00a0*/ 	.word	0x00000001
        /*00a4*/ 	.word	0x00000001


	//----- nvinfo : EIATTR_CBANK_PARAM_SIZE
	.align		4
.L_31:
        /*00a8*/ 	.byte	0x03, 0x19
        /*00aa*/ 	.short	0x003c


	//----- nvinfo : EIATTR_PARAM_CBANK
	.align		4
        /*00ac*/ 	.byte	0x04, 0x0a
        /*00ae*/ 	.short	(.L_33 - .L_32)
	.align		4
.L_32:
        /*00b0*/ 	.word	index@(.nv.constant0.triton_poi_fused__native_batch_norm_legit_no_training_convolution_relu_3)
        /*00b4*/ 	.short	0x0210
        /*00b6*/ 	.short	0x003c


	//----- nvinfo : EIATTR_SW_WAR
	.align		4
.L_33:
        /*00b8*/ 	.byte	0x04, 0x36
        /*00ba*/ 	.short	(.L_35 - .L_34)
.L_34:
        /*00bc*/ 	.word	0x00000008
.L_35:


//--------------------- .nv.callgraph             --------------------------
	.section	.nv.callgraph,"",@"SHT_CUDA_CALLGRAPH"
	.align	4
	.sectionentsize	8
	.align		4
        /*0000*/ 	.word	0x00000000
	.align		4
        /*0004*/ 	.word	0xffffffff
	.align		4
        /*0008*/ 	.word	0x00000000
	.align		4
        /*000c*/ 	.word	0xfffffffe
	.align		4
        /*0010*/ 	.word	0x00000000
	.align		4
        /*0014*/ 	.word	0xfffffffd
	.align		4
        /*0018*/ 	.word	0x00000000
	.align		4
        /*001c*/ 	.word	0xfffffffc


//--------------------- .nv.constant4             --------------------------
	.section	.nv.constant4,"a",@progbits
	.align	8
	.align		8
.nv.constant4:
        /*0000*/ 	.dword	_$_str
	.align		8
        /*0008*/ 	.dword	_$_str_$_2


//--------------------- .text.triton_poi_fused__native_batch_norm_legit_no_training_convolution_relu_3 --------------------------
	.section	.text.triton_poi_fused__native_batch_norm_legit_no_training_convolution_relu_3,"ax",@progbits
	.align	128
        .global         triton_poi_fused__native_batch_norm_legit_no_training_convolution_relu_3
        .type           triton_poi_fused__native_batch_norm_legit_no_training_convolution_relu_3,@function
        .size           triton_poi_fused__native_batch_norm_legit_no_training_convolution_relu_3,(.L_x_1 - triton_poi_fused__native_batch_norm_legit_no_training_convolution_relu_3)
        .other          triton_poi_fused__native_batch_norm_legit_no_training_convolution_relu_3,@"STO_CUDA_ENTRY STV_DEFAULT"
triton_poi_fused__native_batch_norm_legit_no_training_convolution_relu_3:
.text.triton_poi_fused__native_batch_norm_legit_no_training_convolution_relu_3:
[----:B------:R-:W-:Y:S01]  /*0000*/  LDC R1, c[0x0][0x28] ;  /* 0x00000a00ff017b82 */ /* 0x000fe20000000800 */
[----:B------:R-:W1:Y:S01]  /*0010*/  S2R R0, SR_TID.X ;  /* 0x0000000000007919 */ /* 0x000e620000002100 */
[----:B------:R-:W-:-:S06]  /*0020*/  ULDC.64 UR4, c[0x0][0x208] ;  /* 0x0000820000047ab9 */ /* 0x000fcc0000000a00 */
[----:B------:R-:W2:Y:S01]  /*0030*/  LDC.64 R28, c[0x0][0x218] ;  /* 0x00008600ff1c7b82 */ /* 0x000ea20000000a00 */
[----:B------:R-:W3:Y:S07]  /*0040*/  S2R R5, SR_CTAID.X ;  /* 0x0000000000057919 */ /* 0x000eee0000002500 */
[----:B------:R-:W4:Y:S08]  /*0050*/  LDC.64 R26, c[0x0][0x220] ;  /* 0x00008800ff1a7b82 */ /* 0x000f300000000a00 */
[----:B------:R-:W5:Y:S01]  /*0060*/  LDC.64 R22, c[0x0][0x230] ;  /* 0x00008c00ff167b82 */ /* 0x000f620000000a00 */
[----:B-1----:R-:W-:-:S02]  /*0070*/  SHF.L.U32 R0, R0, 0x2, RZ ;  /* 0x0000000200007819 */ /* 0x002fc400000006ff */
[----:B---3--:R-:W-:Y:S02]  /*0080*/  SHF.R.S32.HI R3, RZ, 0x15, R5 ;  /* 0x00000015ff037819 */ /* 0x008fe40000011405 */
[----:B------:R-:W-:Y:S02]  /*0090*/  LOP3.LUT R0, R0, 0x1fc, RZ, 0xc0, !PT ;  /* 0x000001fc00007812 */ /* 0x000fe400078ec0ff */
[----:B------:R-:W-:Y:S02]  /*00a0*/  SGXT R3, R3, 0x1 ;  /* 0x000000010303781a */ /* 0x000fe40000000200 */
[----:B------:R-:W-:Y:S02]  /*00b0*/  LEA R0, R5, R0, 0xa ;  /* 0x0000000005007211 */ /* 0x000fe400078e50ff */
[----:B------:R-:W1:Y:S02]  /*00c0*/  LDC.64 R4, c[0x0][0x228] ;  /* 0x00008a00ff047b82 */ /* 0x000e640000000a00 */
[----:B------:R-:W-:-:S04]  /*00d0*/  LEA.HI R3, R3, R0, RZ, 0xa ;  /* 0x0000000003037211 */ /* 0x000fc800078f50ff */
[----:B------:R-:W-:Y:S02]  /*00e0*/  SHF.R.S32.HI R9, RZ, 0xa, R3 ;  /* 0x0000000aff097819 */ /* 0x000fe40000011403 */
[----:B------:R-:W-:Y:S02]  /*00f0*/  IADD3 R3, R3, 0x200, RZ ;  /* 0x0000020003037810 */ /* 0x000fe40007ffe0ff */
[----:B------:R-:W-:Y:S02]  /*0100*/  LEA.HI R2, R9, R9, RZ, 0x6 ;  /* 0x0000000909027211 */ /* 0x000fe400078f30ff */
[----:B------:R-:W-:Y:S02]  /*0110*/  SHF.R.S32.HI R3, RZ, 0xa, R3 ;  /* 0x0000000aff037819 */ /* 0x000fe40000011403 */
[----:B------:R-:W-:Y:S02]  /*0120*/  LOP3.LUT R2, R2, 0xffffffc0, RZ, 0xc0, !PT ;  /* 0xffffffc002027812 */ /* 0x000fe400078ec0ff */
[----:B------:R-:W-:-:S02]  /*0130*/  LEA.HI R6, R3, R3, RZ, 0x6 ;  /* 0x0000000303067211 */ /* 0x000fc400078f30ff */
[----:B------:R-:W-:Y:S02]  /*0140*/  IADD3 R9, R9, -R2, RZ ;  /* 0x8000000209097210 */ /* 0x000fe40007ffe0ff */
[----:B------:R-:W-:-:S04]  /*0150*/  LOP3.LUT R6, R6, 0xffffffc0, RZ, 0xc0, !PT ;  /* 0xffffffc006067812 */ /* 0x000fc800078ec0ff */
[----:B------:R-:W-:Y:S01]  /*0160*/  IADD3 R3, R3, -R6, RZ ;  /* 0x8000000603037210 */ /* 0x000fe20007ffe0ff */
[--C-:B-1----:R-:W-:Y:S01]  /*0170*/  IMAD.WIDE R12, R9, 0x4, R4.reuse ;  /* 0x00000004090c7825 */ /* 0x102fe200078e0204 */
[----:B------:R-:W1:Y:S03]  /*0180*/  LDC.64 R6, c[0x0][0x210] ;  /* 0x00008400ff067b82 */ /* 0x000e660000000a00 */
[----:B------:R-:W-:Y:S01]  /*0190*/  IMAD.WIDE R24, R3, 0x4, R4 ;  /* 0x0000000403187825 */ /* 0x000fe200078e0204 */
[----:B------:R-:W3:Y:S04]  /*01a0*/  LDG.E.EL R21, desc[UR4][R12.64] ;  /* 0x000000040c157981 */ /* 0x000ee8000c2e1900 */
[----:B------:R-:W5:Y:S01]  /*01b0*/  LDC.64 R4, c[0x0][0x238] ;  /* 0x00008e00ff047b82 */ /* 0x000f620000000a00 */
[----:B------:R-:W3:Y:S01]  /*01c0*/  LDG.E.EL R24, desc[UR4][R24.64] ;  /* 0x0000000418187981 */ /* 0x000ee2000c2e1900 */
[----:B--2---:R-:W-:-:S05]  /*01d0*/  IMAD.WIDE R10, R9, 0x4, R28 ;  /* 0x00000004090a7825 */ /* 0x004fca00078e021c */
[----:B------:R4:W2:Y:S01]  /*01e0*/  LDG.E.EL R19, desc[UR4][R10.64] ;  /* 0x000000040a137981 */ /* 0x0008a2000c2e1900 */
[----:B-1----:R-:W-:-:S04]  /*01f0*/  IMAD.WIDE R6, R0, 0x4, R6 ;  /* 0x0000000400067825 */ /* 0x002fc800078e0206 */
[C---:B----4-:R-:W-:Y:S01]  /*0200*/  IMAD.WIDE R10, R9.reuse, 0x4, R26 ;  /* 0x00000004090a7825 */ /* 0x050fe200078e021a */
[----:B------:R-:W2:Y:S04]  /*0210*/  LDG.E.128 R12, desc[UR4][R6.64] ;  /* 0x00000004060c7981 */ /* 0x000ea8000c1e1d00 */
[----:B------:R-:W4:Y:S01]  /*0220*/  LDG.E.EL R18, desc[UR4][R10.64] ;  /* 0x000000040a127981 */ /* 0x000f22000c2e1900 */
[----:B-----5:R-:W-:-:S04]  /*0230*/  IMAD.WIDE R16, R9, 0x4, R22 ;  /* 0x0000000409107825 */ /* 0x020fc800078e0216 */
[----:B0-----:R-:W-:Y:S02]  /*0240*/  IMAD.WIDE R8, R9, 0x4, R4 ;  /* 0x0000000409087825 */ /* 0x001fe400078e0204 */
[----:B------:R-:W5:Y:S02]  /*0250*/  LDG.E.EL R17, desc[UR4][R16.64] ;  /* 0x0000000410117981 */ /* 0x000f64000c2e1900 */
[C---:B------:R-:W-:Y:S02]  /*0260*/  IMAD.WIDE R28, R3.reuse, 0x4, R28 ;  /* 0x00000004031c7825 */ /* 0x040fe400078e021c */
[----:B------:R-:W5:Y:S02]  /*0270*/  LDG.E.EL R20, desc[UR4][R8.64] ;  /* 0x0000000408147981 */ /* 0x000f64000c2e1900 */
[C---:B------:R-:W-:Y:S02]  /*0280*/  IMAD.WIDE R26, R3.reuse, 0x4, R26 ;  /* 0x00000004031a7825 */ /* 0x040fe400078e021a */
[----:B------:R0:W5:Y:S04]  /*0290*/  LDG.E.EL R16, desc[UR4][R28.64] ;  /* 0x000000041c107981 */ /* 0x000168000c2e1900 */
[----:B------:R-:W5:Y:S01]  /*02a0*/  LDG.E.128 R8, desc[UR4][R6.64+0x800] ;  /* 0x0008000406087981 */ /* 0x000f62000c1e1d00 */
[----:B------:R-:W-:-:S03]  /*02b0*/  IMAD.WIDE R4, R3, 0x4, R4 ;  /* 0x0000000403047825 */ /* 0x000fc600078e0204 */
[----:B------:R-:W5:Y:S01]  /*02c0*/  LDG.E.EL R2, desc[UR4][R26.64] ;  /* 0x000000041a027981 */ /* 0x000f62000c2e1900 */
[----:B------:R-:W-:-:S03]  /*02d0*/  IMAD.WIDE R22, R3, 0x4, R22 ;  /* 0x0000000403167825 */ /* 0x000fc600078e0216 */
[----:B------:R-:W5:Y:S04]  /*02e0*/  LDG.E.EL R4, desc[UR4][R4.64] ;  /* 0x0000000404047981 */ /* 0x000f68000c2e1900 */
[----:B------:R1:W5:Y:S01]  /*02f0*/  LDG.E.EL R3, desc[UR4][R22.64] ;  /* 0x0000000416037981 */ /* 0x000362000c2e1900 */
[----:B---3--:R-:W-:Y:S01]  /*0300*/  FADD R21, R21, 9.9999997473787516356e-06 ;  /* 0x3727c5ac15157421 */ /* 0x008fe20000000000 */
[----:B------:R-:W-:-:S03]  /*0310*/  FADD R24, R24, 9.9999997473787516356e-06 ;  /* 0x3727c5ac18187421 */ /* 0x000fc60000000000 */
[----:B------:R-:W3:Y:S08]  /*0320*/  MUFU.SQRT R25, R21 ;  /* 0x0000001500197308 */ /* 0x000ef00000002000 */
[----:B0-----:R-:W0:Y:S01]  /*0330*/  MUFU.SQRT R28, R24 ;  /* 0x00000018001c7308 */ /* 0x001e220000002000 */
[C---:B---3--:R-:W-:Y:S02]  /*0340*/  FSETP.GT.AND P0, PT, R25.reuse, 8.50705917302346158658e+37, PT ;  /* 0x7e8000001900780b */ /* 0x048fe40003f04000 */
[----:B------:R-:W-:-:S02]  /*0350*/  FSETP.GEU.AND P2, PT, R25, 1.175494350822287508e-38, PT ;  /* 0x008000001900780b */ /* 0x000fc40003f4e000 */
[C---:B0-----:R-:W-:Y:S02]  /*0360*/  FSETP.GT.AND P1, PT, R28.reuse, 8.50705917302346158658e+37, PT ;  /* 0x7e8000001c00780b */ /* 0x041fe40003f24000 */
[----:B------:R-:W-:-:S07]  /*0370*/  FSETP.GEU.AND P3, PT, R28, 1.175494350822287508e-38, PT ;  /* 0x008000001c00780b */ /* 0x000fce0003f6e000 */
[----:B------:R-:W-:Y:S01]  /*0380*/  @P0 FMUL R25, R25, 0.25 ;  /* 0x3e80000019190820 */ /* 0x000fe20000400000 */
[----:B------:R-:W-:-:S03]  /*0390*/  HFMA2.MMA R24, -RZ, RZ, 1.625, 0 ;  /* 0x3e800000ff187435 */ /* 0x000fc600000001ff */
[----:B------:R-:W-:Y:S01]  /*03a0*/  @!P2 FMUL R25, R25, 16777216 ;  /* 0x4b8000001919a820 */ /* 0x000fe20000400000 */
[----:B------:R-:W-:-:S04]  /*03b0*/  @P1 FMUL R28, R28, 0.25 ;  /* 0x3e8000001c1c1820 */ /* 0x000fc80000400000 */
[----:B------:R-:W-:Y:S01]  /*03c0*/  @!P3 FMUL R28, R28, 16777216 ;  /* 0x4b8000001c1cb820 */ /* 0x000fe20000400000 */
[----:B------:R-:W0:Y:S01]  /*03d0*/  MUFU.RCP R25, R25 ;  /* 0x0000001900197308 */ /* 0x000e220000001000 */
[----:B-1----:R-:W-:-:S07]  /*03e0*/  FSEL R22, R24, 1, P0 ;  /* 0x3f80000018167808 */ /* 0x002fce0000000000 */
[----:B------:R1:W3:Y:S01]  /*03f0*/  MUFU.RCP R5, R28 ;  /* 0x0000001c00057308 */ /* 0x0002e20000001000 */
[----:B------:R-:W-:Y:S01]  /*0400*/  FSEL R24, R24, 1, P1 ;  /* 0x3f80000018187808 */ /* 0x000fe20000800000 */
[----:B------:R-:W-:Y:S01]  /*0410*/  @!P2 FMUL R22, R22, 16777216 ;  /* 0x4b8000001616a820 */ /* 0x000fe20000400000 */
[--C-:B--2---:R-:W-:Y:S01]  /*0420*/  FADD R13, R13, R19.reuse ;  /* 0x000000130d0d7221 */ /* 0x104fe20000000000 */
[--C-:B------:R-:W-:Y:S01]  /*0430*/  FADD R12, R12, R19.reuse ;  /* 0x000000130c0c7221 */ /* 0x100fe20000000000 */
[--C-:B------:R-:W-:Y:S01]  /*0440*/  FADD R14, R14, R19.reuse ;  /* 0x000000130e0e7221 */ /* 0x100fe20000000000 */
[----:B------:R-:W-:Y:S01]  /*0450*/  @!P3 FMUL R24, R24, 16777216 ;  /* 0x4b8000001818b820 */ /* 0x000fe20000400000 */
[----:B------:R-:W-:Y:S01]  /*0460*/  FADD R15, R15, R19 ;  /* 0x000000130f0f7221 */ /* 0x000fe20000000000 */
[----:B0-----:R-:W-:Y:S01]  /*0470*/  FMUL R21, R25, R22 ;  /* 0x0000001619157220 */ /* 0x001fe20000400000 */
[C---:B----4-:R-:W-:Y:S01]  /*0480*/  FADD R22, -R18.reuse, R12 ;  /* 0x0000000c12167221 */ /* 0x050fe20000000100 */
[C---:B------:R-:W-:Y:S01]  /*0490*/  FADD R26, -R18.reuse, R14 ;  /* 0x0000000e121a7221 */ /* 0x040fe20000000100 */
[C---:B-1----:R-:W-:Y:S01]  /*04a0*/  FADD R28, -R18.reuse, R15 ;  /* 0x0000000f121c7221 */ /* 0x042fe20000000100 */
[----:B---3--:R-:W-:Y:S01]  /*04b0*/  FMUL R5, R5, R24 ;  /* 0x0000001805057220 */ /* 0x008fe20000400000 */
[----:B------:R-:W-:-:S02]  /*04c0*/  FADD R24, -R18, R13 ;  /* 0x0000000d12187221 */ /* 0x000fc40000000100 */
[----:B------:R-:W0:Y:S01]  /*04d0*/  LDC.64 R18, c[0x0][0x240] ;  /* 0x00009000ff127b82 */ /* 0x000e220000000a00 */
[C---:B------:R-:W-:Y:S01]  /*04e0*/  FMUL R27, R21.reuse, R22 ;  /* 0x00000016151b7220 */ /* 0x040fe20000400000 */
[C---:B------:R-:W-:Y:S01]  /*04f0*/  FMUL R24, R21.reuse, R24 ;  /* 0x0000001815187220 */ /* 0x040fe20000400000 */
[C---:B------:R-:W-:Y:S01]  /*0500*/  FMUL R23, R21.reuse, R26 ;  /* 0x0000001a15177220 */ /* 0x040fe20000400000 */
[----:B------:R-:W-:Y:S01]  /*0510*/  FMUL R25, R21, R28 ;  /* 0x0000001c15197220 */ /* 0x000fe20000400000 */
[--C-:B-----5:R-:W-:Y:S01]  /*0520*/  FADD R9, R9, R16.reuse ;  /* 0x0000001009097221 */ /* 0x120fe20000000000 */
[--C-:B------:R-:W-:Y:S01]  /*0530*/  FADD R8, R8, R16.reuse ;  /* 0x0000001008087221 */ /* 0x100fe20000000000 */
[--C-:B------:R-:W-:Y:S01]  /*0540*/  FADD R10, R10, R16.reuse ;  /* 0x000000100a0a7221 */ /* 0x100fe20000000000 */
[----:B------:R-:W-:Y:S01]  /*0550*/  FADD R11, R11, R16 ;  /* 0x000000100b0b7221 */ /* 0x000fe20000000000 */
[C-C-:B------:R-:W-:Y:S01]  /*0560*/  FFMA R22, R17.reuse, R24, R20.reuse ;  /* 0x0000001811167223 */ /* 0x140fe20000000014 */
[C-C-:B------:R-:W-:Y:S01]  /*0570*/  FFMA R21, R17.reuse, R27, R20.reuse ;  /* 0x0000001b11157223 */ /* 0x140fe20000000014 */
[C-C-:B------:R-:W-:Y:S01]  /*0580*/  FFMA R23, R17.reuse, R23, R20.reuse ;  /* 0x0000001711177223 */ /* 0x140fe20000000014 */
[----:B------:R-:W-:Y:S01]  /*0590*/  FFMA R17, R17, R25, R20 ;  /* 0x0000001911117223 */ /* 0x000fe20000000014 */
[C---:B------:R-:W-:Y:S01]  /*05a0*/  FADD R20, -R2.reuse, R9 ;  /* 0x0000000902147221 */ /* 0x040fe20000000100 */
[C---:B------:R-:W-:Y:S01]  /*05b0*/  FADD R16, -R2.reuse, R8 ;  /* 0x0000000802107221 */ /* 0x040fe20000000100 */
[C---:B------:R-:W-:Y:S01]  /*05c0*/  FADD R24, -R2.reuse, R10 ;  /* 0x0000000a02187221 */ /* 0x040fe20000000100 */
[----:B------:R-:W-:Y:S01]  /*05d0*/  FADD R2, -R2, R11 ;  /* 0x0000000b02027221 */ /* 0x000fe20000000100 */
[C---:B------:R-:W-:Y:S01]  /*05e0*/  FMUL R20, R5.reuse, R20 ;  /* 0x0000001405147220 */ /* 0x040fe20000400000 */
[C---:B------:R-:W-:Y:S01]  /*05f0*/  FMUL R29, R5.reuse, R16 ;  /* 0x00000010051d7220 */ /* 0x040fe20000400000 */
[C---:B------:R-:W-:Y:S01]  /*0600*/  FMUL R27, R5.reuse, R24 ;  /* 0x00000018051b7220 */ /* 0x040fe20000400000 */
[----:B------:R-:W-:Y:S01]  /*0610*/  FMUL R25, R5, R2 ;  /* 0x0000000205197220 */ /* 0x000fe20000400000 */
[C-C-:B------:R-:W-:Y:S01]  /*0620*/  FFMA R5, R3.reuse, R20, R4.reuse ;  /* 0x0000001403057223 */ /* 0x140fe20000000004 */
[C-C-:B------:R-:W-:Y:S01]  /*0630*/  FFMA R20, R3.reuse, R29, R4.reuse ;  /* 0x0000001d03147223 */ /* 0x140fe20000000004 */
[C-C-:B------:R-:W-:Y:S01]  /*0640*/  FFMA R24, R3.reuse, R27, R4.reuse ;  /* 0x0000001b03187223 */ /* 0x140fe20000000004 */
[----:B------:R-:W-:Y:S01]  /*0650*/  FFMA R25, R3, R25, R4 ;  /* 0x0000001903197223 */ /* 0x000fe20000000004 */
[----:B------:R-:W-:Y:S01]  /*0660*/  FSETP.GEU.AND P6, PT, R17, RZ, PT ;  /* 0x000000ff1100720b */ /* 0x000fe20003fce000 */
[----:B0-----:R-:W-:Y:S01]  /*0670*/  IMAD.WIDE R2, R0, 0x4, R18 ;  /* 0x0000000400027825 */ /* 0x001fe200078e0212 */
[----:B------:R-:W-:-:S02]  /*0680*/  FSETP.GEU.AND P0, PT, R23, RZ, PT ;  /* 0x000000ff1700720b */ /* 0x000fc40003f0e000 */
[----:B------:R-:W-:Y:S02]  /*0690*/  FSETP.GEU.AND P1, PT, R22, RZ, PT ;  /* 0x000000ff1600720b */ /* 0x000fe40003f2e000 */
[----:B------:R-:W-:Y:S02]  /*06a0*/  FSETP.GEU.AND P2, PT, R21, RZ, PT ;  /* 0x000000ff1500720b */ /* 0x000fe40003f4e000 */
[----:B------:R-:W-:Y:S02]  /*06b0*/  SEL R19, R17, RZ, P6 ;  /* 0x000000ff11137207 */ /* 0x000fe40003000000 */
[----:B------:R-:W-:Y:S02]  /*06c0*/  FSETP.GEU.AND P3, PT, R25, RZ, PT ;  /* 0x000000ff1900720b */ /* 0x000fe40003f6e000 */
[----:B------:R-:W-:Y:S02]  /*06d0*/  FSETP.GEU.AND P4, PT, R24, RZ, PT ;  /* 0x000000ff1800720b */ /* 0x000fe40003f8e000 */
[----:B------:R-:W-:-:S02]  /*06e0*/  FSETP.GEU.AND P5, PT, R5, RZ, PT ;  /* 0x000000ff0500720b */ /* 0x000fc40003fae000 */
[----:B------:R-:W-:Y:S02]  /*06f0*/  FSETP.GEU.AND P6, PT, R20, RZ, PT ;  /* 0x000000ff1400720b */ /* 0x000fe40003fce000 */
[----:B------:R-:W-:Y:S02]  /*0700*/  SEL R18, R23, RZ, P0 ;  /* 0x000000ff17127207 */ /* 0x000fe40000000000 */
[----:B------:R-:W-:Y:S02]  /*0710*/  SEL R17, R22, RZ, P1 ;  /* 0x000000ff16117207 */ /* 0x000fe40000800000 */
[----:B------:R-:W-:Y:S02]  /*0720*/  SEL R16, R21, RZ, P2 ;  /* 0x000000ff15107207 */ /* 0x000fe40001000000 */
[----:B------:R-:W-:Y:S02]  /*0730*/  SEL R23, R25, RZ, P3 ;  /* 0x000000ff19177207 */ /* 0x000fe40001800000 */
[----:B------:R-:W-:-:S02]  /*0740*/  SEL R22, R24, RZ, P4 ;  /* 0x000000ff18167207 */ /* 0x000fc40002000000 */
[----:B------:R-:W-:Y:S02]  /*0750*/  SEL R21, R5, RZ, P5 ;  /* 0x000000ff05157207 */ /* 0x000fe40002800000 */
[----:B------:R-:W-:Y:S01]  /*0760*/  SEL R20, R20, RZ, P6 ;  /* 0x000000ff14147207 */ /* 0x000fe20003000000 */
[----:B------:R-:W-:Y:S04]  /*0770*/  STG.E.128 desc[UR4][R6.64], R12 ;  /* 0x0000000c06007986 */ /* 0x000fe8000c101d04 */
[----:B------:R-:W-:Y:S04]  /*0780*/  STG.E.128 desc[UR4][R6.64+0x800], R8 ;  /* 0x0008000806007986 */ /* 0x000fe8000c101d04 */
[----:B------:R-:W-:Y:S04]  /*0790*/  STG.E.128 desc[UR4][R2.64], R16 ;  /* 0x0000001002007986 */ /* 0x000fe8000c101d04 */
[----:B------:R-:W-:Y:S01]  /*07a0*/  STG.E.128 desc[UR4][R2.64+0x800], R20 ;  /* 0x0008001402007986 */ /* 0x000fe2000c101d04 */
[----:B------:R-:W-:Y:S05]  /*07b0*/  EXIT ;  /* 0x000000000000794d */ /* 0x000fea0003800000 */
.L_x_0:
[----:B------:R-:W-:-:S00]  /*07c0*/  BRA `(.L_x_0) ;  /* 0xfffffffc00fc7947 */ /* 0x000fc0000383ffff */
[----:B------:R-:W-:-:S00]  /*07d0*/  NOP ;  /* 0x0000000000007918 */ /* 0x000fc00000000000 */
        /* <DEDUP_REMOVED lines=10> */
.L_x_1:


//--------------------- .nv.global.init           --------------------------
	.section	.nv.global.init,"aw",@progbits
.nv.global.init:
	.type		_$_str,@object
	.size		_$_str,(_$_str_$_2 - _$_str)
_$_str:
        /*0000*/ 	.byte	0x5f, 0x5f, 0x43, 0x55, 0x44, 0x41, 0x5f, 0x46, 0x54, 0x5a, 0x00
	.type		_$_str_$_2,@object
	.size		_$_str_$_2,(.L_1 - _$_str_$_2)
_$_str_$_2:
        /*000b*/ 	.byte	0x5f, 0x5f, 0x43, 0x55, 0x44, 0x41, 0x5f, 0x50, 0x52, 0x45, 0x43, 0x5f, 0x53, 0x51, 0x52, 0x54
        /*001b*/ 	.byte	0x00
.L_1:


//--------------------- .nv.constant0.triton_poi_fused__native_batch_norm_legit_no_training_convolution_relu_3 --------------------------
	.section	.nv.constant0.triton_poi_fused__native_batch_norm_legit_no_training_convolution_relu_3,"a",@progbits
	.sectionflags	@""
	.align	4
.nv.constant0.triton_poi_fused__native_batch_norm_legit_no_training_convolution_relu_3:
	.zero		588
